	.headerflags	@"EF_CUDA_TEXMODE_UNIFIED EF_CUDA_64BIT_ADDRESS EF_CUDA_ACCELERATORS EF_CUDA_SM90 EF_CUDA_VIRTUAL_SM(EF_CUDA_SM90)"
	.elftype	@"ET_EXEC"


//--------------------- .nv.info                  --------------------------
	.section	.nv.info,"",@"SHT_CUDA_INFO"
	.align	4


	//----- nvinfo : EIATTR_REGCOUNT
	.align		4
        /*0000*/ 	.byte	0x04, 0x2f
        /*0002*/ 	.short	(.L_1 - .L_0)
	.align		4
.L_0:
        /*0004*/ 	.word	index@(triton_per_fused_abs_mean_sub_30)
        /*0008*/ 	.word	0x00000030


	//----- nvinfo : EIATTR_MIN_STACK_SIZE
	.align		4
.L_1:
        /*000c*/ 	.byte	0x04, 0x12
        /*000e*/ 	.short	(.L_3 - .L_2)
	.align		4
.L_2:
        /*0010*/ 	.word	index@(triton_per_fused_abs_mean_sub_30)
        /*0014*/ 	.word	0x00000000


	//----- nvinfo : EIATTR_FRAME_SIZE
	.align		4
.L_3:
        /*0018*/ 	.byte	0x04, 0x11
        /*001a*/ 	.short	(.L_5 - .L_4)
	.align		4
.L_4:
        /*001c*/ 	.word	index@(triton_per_fused_abs_mean_sub_30)
        /*0020*/ 	.word	0x00000000


	//----- nvinfo : EIATTR_MIN_STACK_SIZE
	.align		4
.L_5:
        /*0024*/ 	.byte	0x04, 0x12
        /*0026*/ 	.short	(.L_7 - .L_6)
	.align		4
.L_6:
        /*0028*/ 	.word	index@(triton_per_fused_abs_mean_sub_30)
        /*002c*/ 	.word	0x00000000
.L_7:


//--------------------- .nv.info.triton_per_fused_abs_mean_sub_30 --------------------------
	.section	.nv.info.triton_per_fused_abs_mean_sub_30,"",@"SHT_CUDA_INFO"
	.sectionflags	@""
	.align	4


	//----- nvinfo : EIATTR_CUDA_API_VERSION
	.align		4
        /*0000*/ 	.byte	0x04, 0x37
        /*0002*/ 	.short	(.L_9 - .L_8)
.L_8:
        /*0004*/ 	.word	0x0000007c


	//----- nvinfo : EIATTR_KPARAM_INFO
	.align		4
.L_9:
        /*0008*/ 	.byte	0x04, 0x17
        /*000a*/ 	.short	(.L_11 - .L_10)
.L_10:
        /*000c*/ 	.word	0x00000000
        /*0010*/ 	.short	0x0004
        /*0012*/ 	.short	0x001c
        /*0014*/ 	.byte	0x00, 0xf0, 0x11, 0x00


	//----- nvinfo : EIATTR_KPARAM_INFO
	.align		4
.L_11:
        /*0018*/ 	.byte	0x04, 0x17
        /*001a*/ 	.short	(.L_13 - .L_12)
.L_12:
        /*001c*/ 	.word	0x00000000
        /*0020*/ 	.short	0x0003
        /*0022*/ 	.short	0x0018
        /*0024*/ 	.byte	0x00, 0xf0, 0x11, 0x00


	//----- nvinfo : EIATTR_KPARAM_INFO
	.align		4
.L_13:
        /*0028*/ 	.byte	0x04, 0x17
        /*002a*/ 	.short	(.L_15 - .L_14)
.L_14:
        /*002c*/ 	.word	0x00000000
        /*0030*/ 	.short	0x0002
        /*0032*/ 	.short	0x0010
        /*0034*/ 	.byte	0x00, 0xf4, 0x21, 0x00


	//----- nvinfo : EIATTR_KPARAM_INFO
	.align		4
.L_15:
        /*0038*/ 	.byte	0x04, 0x17
        /*003a*/ 	.short	(.L_17 - .L_16)
.L_16:
        /*003c*/ 	.word	0x00000000
        /*0040*/ 	.short	0x0001
        /*0042*/ 	.short	0x0008
        /*0044*/ 	.byte	0x00, 0xf4, 0x21, 0x00


	//----- nvinfo : EIATTR_KPARAM_INFO
	.align		4
.L_17:
        /*0048*/ 	.byte	0x04, 0x17
        /*004a*/ 	.short	(.L_19 - .L_18)
.L_18:
        /*004c*/ 	.word	0x00000000
        /*0050*/ 	.short	0x0000
        /*0052*/ 	.short	0x0000
        /*0054*/ 	.byte	0x00, 0xf4, 0x21, 0x00


	//----- nvinfo : EIATTR_SPARSE_MMA_MASK
	.align		4
.L_19:
        /*0058*/ 	.byte	0x03, 0x50
        /*005a*/ 	.short	0x0000


	//----- nvinfo : EIATTR_MAXREG_COUNT
	.align		4
        /*005c*/ 	.byte	0x03, 0x1b
        /*005e*/ 	.short	0x00ff


	//----- nvinfo : EIATTR_COOP_GROUP_MASK_REGIDS
	.align		4
        /*0060*/ 	.byte	0x04, 0x29
        /*0062*/ 	.short	(.L_21 - .L_20)


	//   ....[0]....
.L_20:
        /*0064*/ 	.word	0xffffffff


	//   ....[1]....
        /*0068*/ 	.word	0xffffffff


	//   ....[2]....
        /*006c*/ 	.word	0xffffffff


	//----- nvinfo : EIATTR_COOP_GROUP_INSTR_OFFSETS
	.align		4
.L_21:
        /*0070*/ 	.byte	0x04, 0x28
        /*0072*/ 	.short	(.L_23 - .L_22)


	//   ....[0]....
.L_22:
        /*0074*/ 	.word	0x000019c0


	//   ....[1]....
        /*0078*/ 	.word	0x000019e0


	//   ....[2]....
        /*007c*/ 	.word	0x00001a10


	//----- nvinfo : EIATTR_EXIT_INSTR_OFFSETS
	.align		4
.L_23:
        /*0080*/ 	.byte	0x04, 0x1c
        /*0082*/ 	.short	(.L_25 - .L_24)


	//   ....[0]....
.L_24:
        /*0084*/ 	.word	0x00001a70


	//   ....[1]....
        /*0088*/ 	.word	0x00001ac0


	//----- nvinfo : EIATTR_REQNTID
	.align		4
.L_25:
        /*008c*/ 	.byte	0x04, 0x10
        /*008e*/ 	.short	(.L_27 - .L_26)
.L_26:
        /*0090*/ 	.word	0x00000100
        /*0094*/ 	.word	0x00000001
        /*0098*/ 	.word	0x00000001


	//----- nvinfo : EIATTR_CBANK_PARAM_SIZE
	.align		4
.L_27:
        /*009c*/ 	.byte	0x03, 0x19
        /*009e*/ 	.short	0x0020


	//----- nvinfo : EIATTR_PARAM_CBANK
	.align		4
        /*00a0*/ 	.byte	0x04, 0x0a
        /*00a2*/ 	.short	(.L_29 - .L_28)
	.align		4
.L_28:
        /*00a4*/ 	.word	index@(.nv.constant0.triton_per_fused_abs_mean_sub_30)
        /*00a8*/ 	.short	0x0210
        /*00aa*/ 	.short	0x0020


	//----- nvinfo : EIATTR_SW_WAR
	.align		4
.L_29:
        /*00ac*/ 	.byte	0x04, 0x36
        /*00ae*/ 	.short	(.L_31 - .L_30)
.L_30:
        /*00b0*/ 	.word	0x00000008
.L_31:


//--------------------- .nv.callgraph             --------------------------
	.section	.nv.callgraph,"",@"SHT_CUDA_CALLGRAPH"
	.align	4
	.sectionentsize	8
	.align		4
        /*0000*/ 	.word	0x00000000
	.align		4
        /*0004*/ 	.word	0xffffffff
	.align		4
        /*0008*/ 	.word	0x00000000
	.align		4
        /*000c*/ 	.word	0xfffffffe
	.align		4
        /*0010*/ 	.word	0x00000000
	.align		4
        /*0014*/ 	.word	0xfffffffd
	.align		4
        /*0018*/ 	.word	0x00000000
	.align		4
        /*001c*/ 	.word	0xfffffffc


//--------------------- .text.triton_per_fused_abs_mean_sub_30 --------------------------
	.section	.text.triton_per_fused_abs_mean_sub_30,"ax",@progbits
	.sectionflags	@"SHF_BARRIERS=1"
	.align	128
        .global         triton_per_fused_abs_mean_sub_30
        .type           triton_per_fused_abs_mean_sub_30,@function
        .size           triton_per_fused_abs_mean_sub_30,(.L_x_1 - triton_per_fused_abs_mean_sub_30)
        .other          triton_per_fused_abs_mean_sub_30,@"STO_CUDA_ENTRY STV_DEFAULT"
triton_per_fused_abs_mean_sub_30:
.text.triton_per_fused_abs_mean_sub_30:
[----:B------:R-:W0:Y:S01]  /*0000*/  LDC R1, c[0x0][0x28] ;  /* 0x00000a00ff017b82 */ /* 0x000e220000000800 */
[----:B------:R-:W1:Y:S01]  /*0010*/  S2R R0, SR_TID.X ;  /* 0x0000000000007919 */ /* 0x000e620000002100 */
[----:B------:R-:W-:Y:S01]  /*0020*/  ULDC.64 UR4, c[0x0][0x210] ;  /* 0x0000840000047ab9 */ /* 0x000fe20000000a00 */
[----:B------:R-:W-:Y:S01]  /*0030*/  ULDC.64 UR8, c[0x0][0x218] ;  /* 0x0000860000087ab9 */ /* 0x000fe20000000a00 */
[----:B------:R-:W-:Y:S01]  /*0040*/  ULDC.64 UR6, c[0x0][0x208] ;  /* 0x0000820000067ab9 */ /* 0x000fe20000000a00 */
[----:B------:R-:W2:Y:S01]  /*0050*/  S2R R5, SR_CTAID.X ;  /* 0x0000000000057919 */ /* 0x000ea20000002500 */
[----:B-1----:R-:W-:Y:S02]  /*0060*/  LOP3.LUT R2, R0, 0x1f, RZ, 0xc0, !PT ;  /* 0x0000001f00027812 */ /* 0x002fe400078ec0ff */
[----:B------:R-:W-:-:S03]  /*0070*/  SHF.R.U32.HI R33, RZ, 0x5, R0 ;  /* 0x00000005ff217819 */ /* 0x000fc60000011600 */
[----:B--2---:R-:W-:Y:S01]  /*0080*/  IMAD R2, R5, 0x20, R2 ;  /* 0x0000002005027824 */ /* 0x004fe200078e0202 */
[----:B------:R-:W-:-:S04]  /*0090*/  SGXT.U32 R33, R33, 0x3 ;  /* 0x000000032121781a */ /* 0x000fc80000000000 */
[----:B------:R-:W-:Y:S02]  /*00a0*/  SHF.R.S32.HI R5, RZ, 0x1f, R2 ;  /* 0x0000001fff057819 */ /* 0x000fe40000011402 */
[----:B------:R-:W-:Y:S02]  /*00b0*/  LOP3.LUT R10, R33, 0x10, RZ, 0xfc, !PT ;  /* 0x00000010210a7812 */ /* 0x000fe400078efcff */
[----:B------:R-:W-:Y:S02]  /*00c0*/  LEA.HI R5, R5, R2, RZ, 0x6 ;  /* 0x0000000205057211 */ /* 0x000fe400078f30ff */
[----:B------:R-:W-:Y:S01]  /*00d0*/  LOP3.LUT R12, R33, 0x20, RZ, 0xfc, !PT ;  /* 0x00000020210c7812 */ /* 0x000fe200078efcff */
[----:B------:R-:W-:Y:S01]  /*00e0*/  IMAD.SHL.U32 R10, R10, 0x200, RZ ;  /* 0x000002000a0a7824 */ /* 0x000fe200078e00ff */
[C---:B------:R-:W-:Y:S01]  /*00f0*/  LOP3.LUT R7, R5.reuse, 0x1ffffc0, RZ, 0xc0, !PT ;  /* 0x01ffffc005077812 */ /* 0x040fe200078ec0ff */
[----:B------:R-:W-:Y:S02]  /*0100*/  IMAD.SHL.U32 R5, R5, 0x80, RZ ;  /* 0x0000008005057824 */ /* 0x000fe400078e00ff */
[----:B------:R-:W-:-:S02]  /*0110*/  IMAD.SHL.U32 R12, R12, 0x200, RZ ;  /* 0x000002000c0c7824 */ /* 0x000fc400078e00ff */
[----:B------:R-:W-:Y:S01]  /*0120*/  IMAD.IADD R7, R2, 0x1, -R7 ;  /* 0x0000000102077824 */ /* 0x000fe200078e0a07 */
[----:B------:R-:W-:-:S03]  /*0130*/  LOP3.LUT R11, R5, 0xffffe000, RZ, 0xc0, !PT ;  /* 0xffffe000050b7812 */ /* 0x000fc600078ec0ff */
[----:B------:R-:W-:-:S05]  /*0140*/  IMAD.SHL.U32 R0, R7, 0x80, RZ ;  /* 0x0000008007007824 */ /* 0x000fca00078e00ff */
[----:B------:R-:W-:Y:S02]  /*0150*/  LOP3.LUT R4, R0, 0x8, R33, 0xfe, !PT ;  /* 0x0000000800047812 */ /* 0x000fe400078efe21 */
[----:B------:R-:W-:Y:S02]  /*0160*/  LOP3.LUT R7, R0, 0x20, R33, 0xfe, !PT ;  /* 0x0000002000077812 */ /* 0x000fe400078efe21 */
[----:B------:R-:W-:Y:S01]  /*0170*/  LOP3.LUT R5, R0, 0x10, R33, 0xfe, !PT ;  /* 0x0000001000057812 */ /* 0x000fe200078efe21 */
[--C-:B------:R-:W-:Y:S01]  /*0180*/  IMAD.IADD R4, R4, 0x1, R11.reuse ;  /* 0x0000000104047824 */ /* 0x100fe200078e020b */
[----:B------:R-:W-:Y:S01]  /*0190*/  LOP3.LUT R9, R0, 0x30, R33, 0xfe, !PT ;  /* 0x0000003000097812 */ /* 0x000fe200078efe21 */
[--C-:B------:R-:W-:Y:S01]  /*01a0*/  IMAD.IADD R7, R7, 0x1, R11.reuse ;  /* 0x0000000107077824 */ /* 0x100fe200078e020b */
[----:B------:R-:W-:Y:S01]  /*01b0*/  LOP3.LUT R6, R0, 0x18, R33, 0xfe, !PT ;  /* 0x0000001800067812 */ /* 0x000fe200078efe21 */
[--C-:B------:R-:W-:Y:S01]  /*01c0*/  IMAD.IADD R5, R5, 0x1, R11.reuse ;  /* 0x0000000105057824 */ /* 0x100fe200078e020b */
[----:B------:R-:W-:Y:S01]  /*01d0*/  SHF.R.S32.HI R13, RZ, 0x1f, R4 ;  /* 0x0000001fff0d7819 */ /* 0x000fe20000011404 */
[--C-:B------:R-:W-:Y:S01]  /*01e0*/  IMAD.IADD R9, R9, 0x1, R11.reuse ;  /* 0x0000000109097824 */ /* 0x100fe200078e020b */
[----:B------:R-:W-:Y:S01]  /*01f0*/  LOP3.LUT R28, R0, R33, RZ, 0xfc, !PT ;  /* 0x00000021001c7212 */ /* 0x000fe200078efcff */
[----:B------:R-:W-:Y:S01]  /*0200*/  IMAD.IADD R6, R6, 0x1, R11 ;  /* 0x0000000106067824 */ /* 0x000fe200078e020b */
[----:B------:R-:W-:-:S02]  /*0210*/  LOP3.LUT R8, R0, 0x28, R33, 0xfe, !PT ;  /* 0x0000002800087812 */ /* 0x000fc400078efe21 */
[----:B------:R-:W-:Y:S01]  /*0220*/  LOP3.LUT R0, R0, 0x38, R33, 0xfe, !PT ;  /* 0x0000003800007812 */ /* 0x000fe200078efe21 */
[--C-:B------:R-:W-:Y:S01]  /*0230*/  IMAD.IADD R28, R28, 0x1, R11.reuse ;  /* 0x000000011c1c7824 */ /* 0x100fe200078e020b */
[CC--:B------:R-:W-:Y:S01]  /*0240*/  LEA.HI R14, R13.reuse, R4.reuse, RZ, 0xf ;  /* 0x000000040d0e7211 */ /* 0x0c0fe200078f78ff */
[--C-:B------:R-:W-:Y:S01]  /*0250*/  IMAD.IADD R8, R8, 0x1, R11.reuse ;  /* 0x0000000108087824 */ /* 0x100fe200078e020b */
[----:B------:R-:W-:Y:S01]  /*0260*/  LEA.HI R17, R13, R4, RZ, 0x6 ;  /* 0x000000040d117211 */ /* 0x000fe200078f30ff */
[----:B------:R-:W-:Y:S01]  /*0270*/  IMAD.IADD R11, R0, 0x1, R11 ;  /* 0x00000001000b7824 */ /* 0x000fe200078e020b */
[----:B------:R-:W-:Y:S02]  /*0280*/  SHF.R.S32.HI R4, RZ, 0x1f, R7 ;  /* 0x0000001fff047819 */ /* 0x000fe40000011407 */
[----:B------:R-:W-:Y:S02]  /*0290*/  SHF.R.S32.HI R0, RZ, 0x1f, R5 ;  /* 0x0000001fff007819 */ /* 0x000fe40000011405 */
[----:B------:R-:W-:-:S02]  /*02a0*/  LEA.HI R35, R4, R7, RZ, 0xf ;  /* 0x0000000704237211 */ /* 0x000fc400078f78ff */
[----:B------:R-:W-:Y:S02]  /*02b0*/  LEA.HI R7, R4, R7, RZ, 0x6 ;  /* 0x0000000704077211 */ /* 0x000fe400078f30ff */
[----:B------:R-:W-:Y:S02]  /*02c0*/  SHF.R.S32.HI R4, RZ, 0x1f, R9 ;  /* 0x0000001fff047819 */ /* 0x000fe40000011409 */
[----:B------:R-:W-:Y:S02]  /*02d0*/  SHF.R.S32.HI R15, RZ, 0x1f, R6 ;  /* 0x0000001fff0f7819 */ /* 0x000fe40000011406 */
[CC--:B------:R-:W-:Y:S02]  /*02e0*/  LEA.HI R13, R0.reuse, R5.reuse, RZ, 0xf ;  /* 0x00000005000d7211 */ /* 0x0c0fe400078f78ff */
[----:B------:R-:W-:Y:S02]  /*02f0*/  LEA.HI R0, R0, R5, RZ, 0x6 ;  /* 0x0000000500007211 */ /* 0x000fe400078f30ff */
[----:B------:R-:W-:-:S02]  /*0300*/  LEA.HI R45, R4, R9, RZ, 0xf ;  /* 0x00000009042d7211 */ /* 0x000fc400078f78ff */
[CC--:B------:R-:W-:Y:S02]  /*0310*/  LEA.HI R16, R15.reuse, R6.reuse, RZ, 0xf ;  /* 0x000000060f107211 */ /* 0x0c0fe400078f78ff */
[----:B------:R-:W-:Y:S02]  /*0320*/  LEA.HI R5, R15, R6, RZ, 0x6 ;  /* 0x000000060f057211 */ /* 0x000fe400078f30ff */
[----:B------:R-:W-:Y:S02]  /*0330*/  LEA.HI R4, R4, R9, RZ, 0x6 ;  /* 0x0000000904047211 */ /* 0x000fe400078f30ff */
[----:B------:R-:W-:Y:S02]  /*0340*/  SHF.R.S32.HI R6, RZ, 0x1f, R11 ;  /* 0x0000001fff067819 */ /* 0x000fe4000001140b */
[----:B------:R-:W-:Y:S02]  /*0350*/  LOP3.LUT R9, R33, 0x8, RZ, 0xfc, !PT ;  /* 0x0000000821097812 */ /* 0x000fe400078efcff */
[----:B------:R-:W-:-:S02]  /*0360*/  SHF.R.S32.HI R15, RZ, 0x1f, R8 ;  /* 0x0000001fff0f7819 */ /* 0x000fc40000011408 */
[CC--:B------:R-:W-:Y:S01]  /*0370*/  LEA.HI R20, R6.reuse, R11.reuse, RZ, 0xf ;  /* 0x0000000b06147211 */ /* 0x0c0fe200078f78ff */
[----:B------:R-:W-:Y:S01]  /*0380*/  IMAD.SHL.U32 R9, R9, 0x200, RZ ;  /* 0x0000020009097824 */ /* 0x000fe200078e00ff */
[----:B------:R-:W-:Y:S02]  /*0390*/  LEA.HI R6, R6, R11, RZ, 0x6 ;  /* 0x0000000b06067211 */ /* 0x000fe400078f30ff */
[----:B------:R-:W-:Y:S02]  /*03a0*/  LOP3.LUT R11, R33, 0x18, RZ, 0xfc, !PT ;  /* 0x00000018210b7812 */ /* 0x000fe400078efcff */
[CC--:B------:R-:W-:Y:S02]  /*03b0*/  LEA.HI R18, R15.reuse, R8.reuse, RZ, 0xf ;  /* 0x000000080f127211 */ /* 0x0c0fe400078f78ff */
[----:B------:R-:W-:Y:S01]  /*03c0*/  LEA.HI R8, R15, R8, RZ, 0x6 ;  /* 0x000000080f087211 */ /* 0x000fe200078f30ff */
[----:B------:R-:W-:Y:S01]  /*03d0*/  IMAD.SHL.U32 R11, R11, 0x200, RZ ;  /* 0x000002000b0b7824 */ /* 0x000fe200078e00ff */
[----:B------:R-:W-:-:S02]  /*03e0*/  LOP3.LUT R15, R9, 0xffff8000, R14, 0xf8, !PT ;  /* 0xffff8000090f7812 */ /* 0x000fc400078ef80e */
[----:B------:R-:W-:Y:S02]  /*03f0*/  LOP3.LUT R9, R33, 0x28, RZ, 0xfc, !PT ;  /* 0x0000002821097812 */ /* 0x000fe400078efcff */
[----:B------:R-:W-:Y:S02]  /*0400*/  LOP3.LUT R14, R10, 0xffff8000, R13, 0xf8, !PT ;  /* 0xffff80000a0e7812 */ /* 0x000fe400078ef80d */
[----:B------:R-:W-:Y:S01]  /*0410*/  LOP3.LUT R35, R12, 0xffff8000, R35, 0xf8, !PT ;  /* 0xffff80000c237812 */ /* 0x000fe200078ef823 */
[----:B------:R-:W-:Y:S01]  /*0420*/  IMAD.SHL.U32 R9, R9, 0x200, RZ ;  /* 0x0000020009097824 */ /* 0x000fe200078e00ff */
[----:B------:R-:W-:Y:S02]  /*0430*/  LOP3.LUT R10, R33, 0x30, RZ, 0xfc, !PT ;  /* 0x00000030210a7812 */ /* 0x000fe400078efcff */
[--C-:B------:R-:W-:Y:S02]  /*0440*/  SHF.R.S32.HI R12, RZ, 0x6, R17.reuse ;  /* 0x00000006ff0c7819 */ /* 0x100fe40000011411 */
[----:B------:R-:W-:Y:S01]  /*0450*/  SHF.R.S32.HI R17, RZ, 0x1f, R17 ;  /* 0x0000001fff117819 */ /* 0x000fe20000011411 */
[----:B------:R-:W-:Y:S01]  /*0460*/  IMAD.SHL.U32 R10, R10, 0x200, RZ ;  /* 0x000002000a0a7824 */ /* 0x000fe200078e00ff */
[----:B------:R-:W-:-:S02]  /*0470*/  LOP3.LUT R41, R11, 0xffff8000, R16, 0xf8, !PT ;  /* 0xffff80000b297812 */ /* 0x000fc400078ef810 */
[C---:B------:R-:W-:Y:S01]  /*0480*/  LOP3.LUT R11, R33.reuse, 0x38, RZ, 0xfc, !PT ;  /* 0x00000038210b7812 */ /* 0x040fe200078efcff */
[----:B------:R-:W-:Y:S01]  /*0490*/  IMAD.SHL.U32 R33, R33, 0x200, RZ ;  /* 0x0000020021217824 */ /* 0x000fe200078e00ff */
[----:B------:R-:W-:Y:S02]  /*04a0*/  LEA.HI R17, R17, R12, RZ, 0x9 ;  /* 0x0000000c11117211 */ /* 0x000fe400078f48ff */
[----:B------:R-:W-:Y:S01]  /*04b0*/  LOP3.LUT R29, R9, 0xffff8000, R18, 0xf8, !PT ;  /* 0xffff8000091d7812 */ /* 0x000fe200078ef812 */
[----:B------:R-:W-:Y:S01]  /*04c0*/  IMAD.SHL.U32 R11, R11, 0x200, RZ ;  /* 0x000002000b0b7824 */ /* 0x000fe200078e00ff */
[--C-:B------:R-:W-:Y:S02]  /*04d0*/  SHF.R.S32.HI R9, RZ, 0x6, R0.reuse ;  /* 0x00000006ff097819 */ /* 0x100fe40000011400 */
[----:B------:R-:W-:Y:S02]  /*04e0*/  SHF.R.S32.HI R16, RZ, 0x1f, R0 ;  /* 0x0000001fff107819 */ /* 0x000fe40000011400 */
[----:B------:R-:W-:-:S02]  /*04f0*/  LOP3.LUT R45, R10, 0xffff8000, R45, 0xf8, !PT ;  /* 0xffff80000a2d7812 */ /* 0x000fc400078ef82d */
[----:B------:R-:W-:Y:S02]  /*0500*/  LOP3.LUT R17, R17, 0xfffffe00, RZ, 0xc0, !PT ;  /* 0xfffffe0011117812 */ /* 0x000fe400078ec0ff */
[--C-:B------:R-:W-:Y:S02]  /*0510*/  SHF.R.S32.HI R10, RZ, 0x6, R5.reuse ;  /* 0x00000006ff0a7819 */ /* 0x100fe40000011405 */
[----:B------:R-:W-:Y:S02]  /*0520*/  SHF.R.S32.HI R5, RZ, 0x1f, R5 ;  /* 0x0000001fff057819 */ /* 0x000fe40000011405 */
[----:B------:R-:W-:Y:S02]  /*0530*/  LEA.HI R16, R16, R9, RZ, 0x9 ;  /* 0x0000000910107211 */ /* 0x000fe400078f48ff */
[----:B------:R-:W-:Y:S02]  /*0540*/  LOP3.LUT R43, R11, 0xffff8000, R20, 0xf8, !PT ;  /* 0xffff80000b2b7812 */ /* 0x000fe400078ef814 */
[----:B------:R-:W-:-:S02]  /*0550*/  IADD3 R0, R15, R12, -R17 ;  /* 0x0000000c0f007210 */ /* 0x000fc40007ffe811 */
[--C-:B------:R-:W-:Y:S02]  /*0560*/  SHF.R.S32.HI R12, RZ, 0x6, R7.reuse ;  /* 0x00000006ff0c7819 */ /* 0x100fe40000011407 */
[----:B------:R-:W-:Y:S02]  /*0570*/  SHF.R.S32.HI R11, RZ, 0x1f, R7 ;  /* 0x0000001fff0b7819 */ /* 0x000fe40000011407 */
[----:B------:R-:W-:Y:S02]  /*0580*/  LEA.HI R7, R5, R10, RZ, 0x9 ;  /* 0x0000000a05077211 */ /* 0x000fe400078f48ff */
[----:B------:R-:W-:Y:S02]  /*0590*/  LOP3.LUT R5, R16, 0xfffffe00, RZ, 0xc0, !PT ;  /* 0xfffffe0010057812 */ /* 0x000fe400078ec0ff */
[--C-:B------:R-:W-:Y:S02]  /*05a0*/  SHF.R.S32.HI R16, RZ, 0x6, R8.reuse ;  /* 0x00000006ff107819 */ /* 0x100fe40000011408 */
[----:B------:R-:W-:-:S02]  /*05b0*/  SHF.R.S32.HI R13, RZ, 0x1f, R8 ;  /* 0x0000001fff0d7819 */ /* 0x000fc40000011408 */
[----:B------:R-:W-:Y:S02]  /*05c0*/  LEA.HI R11, R11, R12, RZ, 0x9 ;  /* 0x0000000c0b0b7211 */ /* 0x000fe400078f48ff */
[----:B------:R-:W-:Y:S02]  /*05d0*/  LEA.HI R13, R13, R16, RZ, 0x9 ;  /* 0x000000100d0d7211 */ /* 0x000fe400078f48ff */
[----:B------:R-:W-:Y:S02]  /*05e0*/  LOP3.LUT R7, R7, 0xfffffe00, RZ, 0xc0, !PT ;  /* 0xfffffe0007077812 */ /* 0x000fe400078ec0ff */
[----:B------:R-:W-:Y:S02]  /*05f0*/  LOP3.LUT R11, R11, 0xfffffe00, RZ, 0xc0, !PT ;  /* 0xfffffe000b0b7812 */ /* 0x000fe400078ec0ff */
[----:B------:R-:W-:Y:S02]  /*0600*/  LOP3.LUT R13, R13, 0xfffffe00, RZ, 0xc0, !PT ;  /* 0xfffffe000d0d7812 */ /* 0x000fe400078ec0ff */
[----:B------:R-:W-:-:S02]  /*0610*/  IADD3 R14, R14, R9, -R5 ;  /* 0x000000090e0e7210 */ /* 0x000fc40007ffe805 */
[----:B------:R-:W-:Y:S02]  /*0620*/  IADD3 R41, R41, R10, -R7 ;  /* 0x0000000a29297210 */ /* 0x000fe40007ffe807 */
[----:B------:R-:W-:Y:S02]  /*0630*/  SHF.R.S32.HI R5, RZ, 0x1f, R28 ;  /* 0x0000001fff057819 */ /* 0x000fe4000001141c */
[C---:B------:R-:W-:Y:S02]  /*0640*/  LOP3.LUT R10, R28.reuse, 0x48, RZ, 0xfc, !PT ;  /* 0x000000481c0a7812 */ /* 0x040fe400078efcff */
[----:B------:R-:W-:Y:S02]  /*0650*/  IADD3 R35, R35, R12, -R11 ;  /* 0x0000000c23237210 */ /* 0x000fe40007ffe80b */
[----:B------:R-:W-:Y:S02]  /*0660*/  LOP3.LUT R8, R28, 0x50, RZ, 0xfc, !PT ;  /* 0x000000501c087812 */ /* 0x000fe400078efcff */
[----:B------:R-:W-:-:S02]  /*0670*/  IADD3 R29, R29, R16, -R13 ;  /* 0x000000101d1d7210 */ /* 0x000fc40007ffe80d */
[--C-:B------:R-:W-:Y:S02]  /*0680*/  SHF.R.S32.HI R12, RZ, 0x6, R4.reuse ;  /* 0x00000006ff0c7819 */ /* 0x100fe40000011404 */
[----:B------:R-:W-:Y:S02]  /*0690*/  SHF.R.S32.HI R11, RZ, 0x1f, R4 ;  /* 0x0000001fff0b7819 */ /* 0x000fe40000011404 */
[--C-:B------:R-:W-:Y:S02]  /*06a0*/  SHF.R.S32.HI R4, RZ, 0x6, R6.reuse ;  /* 0x00000006ff047819 */ /* 0x100fe40000011406 */
[----:B------:R-:W-:Y:S02]  /*06b0*/  SHF.R.S32.HI R13, RZ, 0x1f, R6 ;  /* 0x0000001fff0d7819 */ /* 0x000fe40000011406 */
[C---:B------:R-:W-:Y:S02]  /*06c0*/  LEA.HI R7, R5.reuse, R10, RZ, 0x6 ;  /* 0x0000000a05077211 */ /* 0x040fe400078f30ff */
[----:B------:R-:W-:-:S02]  /*06d0*/  LEA.HI R9, R5, R8, RZ, 0x6 ;  /* 0x0000000805097211 */ /* 0x000fc400078f30ff */
[----:B------:R-:W-:Y:S02]  /*06e0*/  LEA.HI R13, R13, R4, RZ, 0x9 ;  /* 0x000000040d0d7211 */ /* 0x000fe400078f48ff */
[--C-:B------:R-:W-:Y:S02]  /*06f0*/  SHF.R.S32.HI R6, RZ, 0x6, R7.reuse ;  /* 0x00000006ff067819 */ /* 0x100fe40000011407 */
[----:B------:R-:W-:Y:S02]  /*0700*/  SHF.R.S32.HI R15, RZ, 0x1f, R7 ;  /* 0x0000001fff0f7819 */ /* 0x000fe40000011407 */
[--C-:B------:R-:W-:Y:S02]  /*0710*/  SHF.R.S32.HI R7, RZ, 0x6, R9.reuse ;  /* 0x00000006ff077819 */ /* 0x100fe40000011409 */
[----:B------:R-:W-:Y:S02]  /*0720*/  SHF.R.S32.HI R16, RZ, 0x1f, R9 ;  /* 0x0000001fff107819 */ /* 0x000fe40000011409 */
[----:B------:R-:W-:-:S02]  /*0730*/  LEA.HI R11, R11, R12, RZ, 0x9 ;  /* 0x0000000c0b0b7211 */ /* 0x000fc400078f48ff */
[----:B------:R-:W-:Y:S02]  /*0740*/  LOP3.LUT R13, R13, 0xfffffe00, RZ, 0xc0, !PT ;  /* 0xfffffe000d0d7812 */ /* 0x000fe400078ec0ff */
[----:B------:R-:W-:Y:S02]  /*0750*/  LEA.HI R16, R16, R7, RZ, 0x9 ;  /* 0x0000000710107211 */ /* 0x000fe400078f48ff */
[----:B------:R-:W-:Y:S02]  /*0760*/  LOP3.LUT R11, R11, 0xfffffe00, RZ, 0xc0, !PT ;  /* 0xfffffe000b0b7812 */ /* 0x000fe400078ec0ff */
[----:B------:R-:W-:Y:S02]  /*0770*/  IADD3 R43, R43, R4, -R13 ;  /* 0x000000042b2b7210 */ /* 0x000fe40007ffe80d */
[----:B------:R-:W-:Y:S02]  /*0780*/  LOP3.LUT R4, R28, 0x40, RZ, 0xfc, !PT ;  /* 0x000000401c047812 */ /* 0x000fe400078efcff */
[----:B------:R-:W-:-:S02]  /*0790*/  LEA.HI R15, R15, R6, RZ, 0x9 ;  /* 0x000000060f0f7211 */ /* 0x000fc400078f48ff */
[----:B------:R-:W-:Y:S02]  /*07a0*/  LOP3.LUT R16, R16, 0xfffffe00, RZ, 0xc0, !PT ;  /* 0xfffffe0010107812 */ /* 0x000fe400078ec0ff */
[----:B------:R-:W-:Y:S02]  /*07b0*/  IADD3 R45, R45, R12, -R11 ;  /* 0x0000000c2d2d7210 */ /* 0x000fe40007ffe80b */
[----:B------:R-:W-:Y:S01]  /*07c0*/  LEA.HI R11, R5, R4, RZ, 0x6 ;  /* 0x00000004050b7211 */ /* 0x000fe200078f30ff */
[----:B------:R-:W-:Y:S01]  /*07d0*/  IMAD.IADD R13, R7, 0x1, -R16 ;  /* 0x00000001070d7824 */ /* 0x000fe200078e0a10 */
[----:B------:R-:W-:Y:S02]  /*07e0*/  LOP3.LUT R15, R15, 0xfffffe00, RZ, 0xc0, !PT ;  /* 0xfffffe000f0f7812 */ /* 0x000fe400078ec0ff */
[----:B------:R-:W-:Y:S02]  /*07f0*/  LEA.HI R10, R5, R10, RZ, 0xf ;  /* 0x0000000a050a7211 */ /* 0x000fe400078f78ff */
[----:B------:R-:W-:Y:S01]  /*0800*/  SHF.R.S32.HI R39, RZ, 0x6, R11 ;  /* 0x00000006ff277819 */ /* 0x000fe2000001140b */
[----:B------:R-:W-:Y:S01]  /*0810*/  IMAD.IADD R15, R6, 0x1, -R15 ;  /* 0x00000001060f7824 */ /* 0x000fe200078e0a0f */
[----:B------:R-:W-:-:S02]  /*0820*/  SHF.R.S32.HI R16, RZ, 0x1f, R11 ;  /* 0x0000001fff107819 */ /* 0x000fc4000001140b */
[C---:B------:R-:W-:Y:S02]  /*0830*/  LEA.HI R7, R5.reuse, R28, RZ, 0x6 ;  /* 0x0000001c05077211 */ /* 0x040fe400078f30ff */
[----:B------:R-:W-:Y:S02]  /*0840*/  LEA.HI R6, R5, R4, RZ, 0xf ;  /* 0x0000000405067211 */ /* 0x000fe400078f78ff */
[----:B------:R-:W-:Y:S02]  /*0850*/  LOP3.LUT R10, R33, 0xffff8000, R10, 0xf8, !PT ;  /* 0xffff8000210a7812 */ /* 0x000fe400078ef80a */
[----:B------:R-:W-:Y:S02]  /*0860*/  LEA.HI R16, R16, R39, RZ, 0x9 ;  /* 0x0000002710107211 */ /* 0x000fe400078f48ff */
[--C-:B------:R-:W-:Y:S02]  /*0870*/  SHF.R.S32.HI R9, RZ, 0x6, R7.reuse ;  /* 0x00000006ff097819 */ /* 0x100fe40000011407 */
[----:B------:R-:W-:-:S02]  /*0880*/  SHF.R.S32.HI R12, RZ, 0x1f, R7 ;  /* 0x0000001fff0c7819 */ /* 0x000fc40000011407 */
[----:B------:R-:W-:Y:S02]  /*0890*/  LOP3.LUT R6, R33, 0xffff8000, R6, 0xf8, !PT ;  /* 0xffff800021067812 */ /* 0x000fe400078ef806 */
[----:B------:R-:W-:Y:S02]  /*08a0*/  SHF.R.S32.HI R18, RZ, 0x1f, R10 ;  /* 0x0000001fff127819 */ /* 0x000fe4000001140a */
[----:B------:R-:W-:Y:S02]  /*08b0*/  LOP3.LUT R7, R16, 0xfffffe00, RZ, 0xc0, !PT ;  /* 0xfffffe0010077812 */ /* 0x000fe400078ec0ff */
[----:B------:R-:W-:Y:S02]  /*08c0*/  IADD3 R10, P0, R15, R10, RZ ;  /* 0x0000000a0f0a7210 */ /* 0x000fe40007f1e0ff */
[----:B------:R-:W-:Y:S02]  /*08d0*/  IADD3 R39, R6, R39, -R7 ;  /* 0x0000002706277210 */ /* 0x000fe40007ffe807 */
[----:B------:R-:W-:-:S02]  /*08e0*/  LEA.HI.X.SX32 R7, R15, R18, 0x1, P0 ;  /* 0x000000120f077211 */ /* 0x000fc400000f0eff */
[----:B------:R-:W1:Y:S01]  /*08f0*/  LDC.64 R18, c[0x0][0x210] ;  /* 0x00008400ff127b82 */ /* 0x000e620000000a00 */
[C---:B------:R-:W-:Y:S02]  /*0900*/  LEA.HI R4, R5.reuse, R28, RZ, 0xf ;  /* 0x0000001c05047211 */ /* 0x040fe400078f78ff */
[----:B------:R-:W-:Y:S02]  /*0910*/  LEA.HI R8, R5, R8, RZ, 0xf ;  /* 0x0000000805087211 */ /* 0x000fe400078f78ff */
[----:B------:R-:W-:Y:S02]  /*0920*/  LEA.HI R12, R12, R9, RZ, 0x9 ;  /* 0x000000090c0c7211 */ /* 0x000fe400078f48ff */
[----:B------:R-:W-:Y:S02]  /*0930*/  LOP3.LUT R4, R33, 0xffff8000, R4, 0xf8, !PT ;  /* 0xffff800021047812 */ /* 0x000fe400078ef804 */
[----:B------:R-:W-:Y:S02]  /*0940*/  LOP3.LUT R8, R33, 0xffff8000, R8, 0xf8, !PT ;  /* 0xffff800021087812 */ /* 0x000fe400078ef808 */
[----:B------:R-:W-:-:S02]  /*0950*/  LOP3.LUT R12, R12, 0xfffffe00, RZ, 0xc0, !PT ;  /* 0xfffffe000c0c7812 */ /* 0x000fc400078ec0ff */
[----:B------:R-:W-:Y:S02]  /*0960*/  SHF.R.S32.HI R20, RZ, 0x1f, R8 ;  /* 0x0000001fff147819 */ /* 0x000fe40000011408 */
[----:B------:R-:W-:Y:S01]  /*0970*/  IADD3 R16, R4, R9, -R12 ;  /* 0x0000000904107210 */ /* 0x000fe20007ffe80c */
[----:B------:R-:W-:Y:S01]  /*0980*/  IMAD.SHL.U32 R12, R10, 0x4, RZ ;  /* 0x000000040a0c7824 */ /* 0x000fe200078e00ff */
[----:B------:R-:W-:Y:S02]  /*0990*/  IADD3 R8, P1, R13, R8, RZ ;  /* 0x000000080d087210 */ /* 0x000fe40007f3e0ff */
[----:B------:R-:W-:Y:S02]  /*09a0*/  ISETP.GE.AND P0, PT, R2, 0x400, PT ;  /* 0x000004000200780c */ /* 0x000fe40003f06270 */
[----:B------:R-:W-:Y:S01]  /*09b0*/  LEA.HI.X.SX32 R15, R13, R20, 0x1, P1 ;  /* 0x000000140d0f7211 */ /* 0x000fe200008f0eff */
[----:B------:R-:W-:Y:S01]  /*09c0*/  IMAD.SHL.U32 R20, R8, 0x4, RZ ;  /* 0x0000000408147824 */ /* 0x000fe200078e00ff */
[----:B------:R-:W-:Y:S01]  /*09d0*/  SHF.L.U64.HI R4, R10, 0x2, R7 ;  /* 0x000000020a047819 */ /* 0x000fe20000010207 */
[----:B-1----:R-:W-:Y:S01]  /*09e0*/  IMAD.WIDE R24, R14, 0x4, R18 ;  /* 0x000000040e187825 */ /* 0x002fe200078e0212 */
[----:B------:R-:W-:-:S02]  /*09f0*/  IADD3 R10, P1, R12, UR4, RZ ;  /* 0x000000040c0a7c10 */ /* 0x000fc4000ff3e0ff */
[----:B------:R-:W-:Y:S02]  /*0a00*/  CS2R R6, SRZ ;  /* 0x0000000000067805 */ /* 0x000fe4000001ff00 */
[----:B------:R-:W-:Y:S02]  /*0a10*/  IADD3 R12, P3, R12, UR8, RZ ;  /* 0x000000080c0c7c10 */ /* 0x000fe4000ff7e0ff */
[----:B------:R-:W-:Y:S02]  /*0a20*/  IADD3.X R11, R4, UR5, RZ, P1, !PT ;  /* 0x00000005040b7c10 */ /* 0x000fe40008ffe4ff */
[----:B------:R-:W-:Y:S01]  /*0a30*/  IADD3.X R13, R4, UR9, RZ, P3, !PT ;  /* 0x00000009040d7c10 */ /* 0x000fe20009ffe4ff */
[----:B------:R-:W-:Y:S01]  /*0a40*/  IMAD.MOV.U32 R4, RZ, RZ, RZ ;  /* 0x000000ffff047224 */ /* 0x000fe200078e00ff */
[----:B------:R-:W-:Y:S02]  /*0a50*/  SHF.L.U64.HI R15, R8, 0x2, R15 ;  /* 0x00000002080f7819 */ /* 0x000fe4000001020f */
[----:B------:R-:W-:-:S02]  /*0a60*/  CS2R R8, SRZ ;  /* 0x0000000000087805 */ /* 0x000fc4000001ff00 */
[----:B------:R-:W-:Y:S01]  /*0a70*/  IADD3 R22, P2, R20, UR4, RZ ;  /* 0x0000000414167c10 */ /* 0x000fe2000ff5e0ff */
[----:B------:R1:W2:Y:S03]  /*0a80*/  @!P0 LDG.E.EL R4, desc[UR6][R24.64] ;  /* 0x0000000618048981 */ /* 0x0002a6000c2e1900 */
[----:B------:R-:W-:Y:S02]  /*0a90*/  IADD3.X R23, R15, UR5, RZ, P2, !PT ;  /* 0x000000050f177c10 */ /* 0x000fe400097fe4ff */
[----:B------:R-:W-:Y:S02]  /*0aa0*/  IADD3 R20, P1, R20, UR8, RZ ;  /* 0x0000000814147c10 */ /* 0x000fe4000ff3e0ff */
[----:B------:R-:W-:Y:S01]  /*0ab0*/  CS2R R26, SRZ ;  /* 0x00000000001a7805 */ /* 0x000fe2000001ff00 */
[----:B------:R-:W-:Y:S01]  /*0ac0*/  IMAD.MOV.U32 R32, RZ, RZ, RZ ;  /* 0x000000ffff207224 */ /* 0x000fe200078e00ff */
[----:B------:R3:W4:Y:S01]  /*0ad0*/  @!P0 LDG.E.EL R7, desc[UR6][R22.64+0x8000] ;  /* 0x0080000616078981 */ /* 0x000722000c2e1900 */
[----:B-1----:R-:W1:Y:S01]  /*0ae0*/  LDC.64 R24, c[0x0][0x218] ;  /* 0x00008600ff187b82 */ /* 0x002e620000000a00 */
[----:B------:R-:W-:Y:S01]  /*0af0*/  IADD3.X R21, R15, UR9, RZ, P1, !PT ;  /* 0x000000090f157c10 */ /* 0x000fe20008ffe4ff */
[----:B------:R-:W-:Y:S01]  /*0b00*/  IMAD.MOV.U32 R17, RZ, RZ, RZ ;  /* 0x000000ffff117224 */ /* 0x000fe200078e00ff */
[----:B------:R5:W4:Y:S01]  /*0b10*/  @!P0 LDG.E.EL R9, desc[UR6][R10.64+0x4000] ;  /* 0x004000060a098981 */ /* 0x000b22000c2e1900 */
[----:B------:R-:W-:-:S03]  /*0b20*/  IMAD.WIDE R30, R0, 0x4, R18 ;  /* 0x00000004001e7825 */ /* 0x000fc600078e0212 */
[----:B------:R5:W4:Y:S01]  /*0b30*/  @!P0 LDG.E.EL R8, desc[UR6][R12.64+0x4000] ;  /* 0x004000060c088981 */ /* 0x000b22000c2e1900 */
[----:B------:R-:W-:-:S03]  /*0b40*/  IMAD.WIDE R36, R16, 0x4, R18 ;  /* 0x0000000410247825 */ /* 0x000fc600078e0212 */
[----:B------:R5:W4:Y:S01]  /*0b50*/  @!P0 LDG.E.EL R6, desc[UR6][R20.64+0x8000] ;  /* 0x0080000614068981 */ /* 0x000b22000c2e1900 */
[----:B---3--:R-:W-:Y:S01]  /*0b60*/  IMAD.WIDE R22, R41, 0x4, R18 ;  /* 0x0000000429167825 */ /* 0x008fe200078e0212 */
[----:B-----5:R-:W-:Y:S02]  /*0b70*/  CS2R R10, SRZ ;  /* 0x00000000000a7805 */ /* 0x020fe4000001ff00 */
[----:B------:R3:W5:Y:S01]  /*0b80*/  @!P0 LDG.E.EL R27, desc[UR6][R30.64] ;  /* 0x000000061e1b8981 */ /* 0x000762000c2e1900 */
[----:B0-----:R-:W-:-:S03]  /*0b90*/  CS2R R12, SRZ ;  /* 0x00000000000c7805 */ /* 0x001fc6000001ff00 */
[----:B------:R0:W4:Y:S01]  /*0ba0*/  @!P0 LDG.E.EL R32, desc[UR6][R36.64] ;  /* 0x0000000624208981 */ /* 0x000122000c2e1900 */
[----:B------:R-:W-:-:S03]  /*0bb0*/  IMAD.WIDE R20, R43, 0x4, R18 ;  /* 0x000000042b147825 */ /* 0x000fc600078e0212 */
[----:B------:R0:W4:Y:S01]  /*0bc0*/  @!P0 LDG.E.EL R17, desc[UR6][R22.64] ;  /* 0x0000000616118981 */ /* 0x000122000c2e1900 */
[--C-:B---3--:R-:W-:Y:S01]  /*0bd0*/  IMAD.WIDE R30, R29, 0x4, R18.reuse ;  /* 0x000000041d1e7825 */ /* 0x108fe200078e0212 */
[C---:B------:R-:W-:Y:S02]  /*0be0*/  LOP3.LUT R34, R28.reuse, 0x58, RZ, 0xfc, !PT ;  /* 0x000000581c227812 */ /* 0x040fe400078efcff */
[----:B------:R3:W4:Y:S01]  /*0bf0*/  @!P0 LDG.E.EL R11, desc[UR6][R20.64] ;  /* 0x00000006140b8981 */ /* 0x000722000c2e1900 */
[--C-:B0-----:R-:W-:Y:S01]  /*0c00*/  IMAD.WIDE R36, R35, 0x4, R18.reuse ;  /* 0x0000000423247825 */ /* 0x101fe200078e0212 */
[----:B------:R-:W-:Y:S02]  /*0c10*/  LOP3.LUT R40, R28, 0x60, RZ, 0xfc, !PT ;  /* 0x000000601c287812 */ /* 0x000fe400078efcff */
[----:B------:R0:W4:Y:S01]  /*0c20*/  @!P0 LDG.E.EL R13, desc[UR6][R30.64] ;  /* 0x000000061e0d8981 */ /* 0x000122000c2e1900 */
[----:B------:R-:W-:-:S04]  /*0c30*/  IMAD.WIDE R22, R45, 0x4, R18 ;  /* 0x000000042d167825 */ /* 0x000fc800078e0212 */
[----:B------:R-:W-:Y:S01]  /*0c40*/  IMAD.WIDE R18, R39, 0x4, R18 ;  /* 0x0000000427127825 */ /* 0x000fe200078e0212 */
[C---:B---3--:R-:W-:Y:S01]  /*0c50*/  LOP3.LUT R20, R28.reuse, 0x70, RZ, 0xfc, !PT ;  /* 0x000000701c147812 */ /* 0x048fe200078efcff */
[----:B------:R-:W3:Y:S02]  /*0c60*/  @!P0 LDG.E.EL R12, desc[UR6][R22.64] ;  /* 0x00000006160c8981 */ /* 0x000ee4000c2e1900 */
[----:B------:R-:W-:Y:S01]  /*0c70*/  IMAD.MOV.U32 R15, RZ, RZ, RZ ;  /* 0x000000ffff0f7224 */ /* 0x000fe200078e00ff */
[----:B------:R-:W-:Y:S01]  /*0c80*/  LOP3.LUT R44, R28, 0x68, RZ, 0xfc, !PT ;  /* 0x000000681c2c7812 */ /* 0x000fe200078efcff */
[----:B------:R1:W3:Y:S01]  /*0c90*/  @!P0 LDG.E.EL R10, desc[UR6][R18.64] ;  /* 0x00000006120a8981 */ /* 0x0002e2000c2e1900 */
[C---:B0-----:R-:W-:Y:S02]  /*0ca0*/  LEA.HI R31, R5.reuse, R34, RZ, 0x6 ;  /* 0x00000022051f7211 */ /* 0x041fe400078f30ff */
[CC--:B------:R-:W-:Y:S01]  /*0cb0*/  LEA.HI R21, R5.reuse, R40.reuse, RZ, 0x6 ;  /* 0x0000002805157211 */ /* 0x0c0fe200078f30ff */
[----:B------:R0:W3:Y:S01]  /*0cc0*/  @!P0 LDG.E.EL R15, desc[UR6][R36.64] ;  /* 0x00000006240f8981 */ /* 0x0000e2000c2e1900 */
[----:B------:R-:W-:-:S02]  /*0cd0*/  LEA.HI R38, R5, R40, RZ, 0xf ;  /* 0x0000002805267211 */ /* 0x000fc400078f78ff */
[----:B------:R-:W-:Y:S02]  /*0ce0*/  LOP3.LUT R30, R28, 0x78, RZ, 0xfc, !PT ;  /* 0x000000781c1e7812 */ /* 0x000fe400078efcff */
[CC--:B------:R-:W-:Y:S01]  /*0cf0*/  LEA.HI R40, R5.reuse, R20.reuse, RZ, 0xf ;  /* 0x0000001405287211 */ /* 0x0c0fe200078f78ff */
[----:B-1----:R-:W-:Y:S01]  /*0d00*/  IMAD.WIDE R18, R16, 0x4, R24 ;  /* 0x0000000410127825 */ /* 0x002fe200078e0218 */
[C---:B------:R-:W-:Y:S02]  /*0d10*/  LEA.HI R16, R5.reuse, R20, RZ, 0x6 ;  /* 0x0000001405107211 */ /* 0x040fe400078f30ff */
[CC--:B------:R-:W-:Y:S02]  /*0d20*/  LEA.HI R28, R5.reuse, R44.reuse, RZ, 0x6 ;  /* 0x0000002c051c7211 */ /* 0x0c0fe400078f30ff */
[----:B0-----:R-:W-:Y:S01]  /*0d30*/  LEA.HI R36, R5, R44, RZ, 0xf ;  /* 0x0000002c05247211 */ /* 0x001fe200078f78ff */
[----:B------:R0:W3:Y:S01]  /*0d40*/  @!P0 LDG.E.EL R26, desc[UR6][R18.64] ;  /* 0x00000006121a8981 */ /* 0x0000e2000c2e1900 */
[----:B------:R-:W-:-:S02]  /*0d50*/  SHF.R.S32.HI R20, RZ, 0x6, R31 ;  /* 0x00000006ff147819 */ /* 0x000fc4000001141f */
[----:B------:R-:W-:Y:S02]  /*0d60*/  SHF.R.S32.HI R23, RZ, 0x1f, R31 ;  /* 0x0000001fff177819 */ /* 0x000fe4000001141f */
[--C-:B------:R-:W-:Y:S02]  /*0d70*/  SHF.R.S32.HI R44, RZ, 0x6, R21.reuse ;  /* 0x00000006ff2c7819 */ /* 0x100fe40000011415 */
[----:B------:R-:W-:Y:S02]  /*0d80*/  SHF.R.S32.HI R21, RZ, 0x1f, R21 ;  /* 0x0000001fff157819 */ /* 0x000fe40000011415 */
[----:B------:R-:W-:Y:S02]  /*0d90*/  LEA.HI R23, R23, R20, RZ, 0x9 ;  /* 0x0000001417177211 */ /* 0x000fe400078f48ff */
[----:B------:R-:W-:Y:S02]  /*0da0*/  LEA.HI R42, R5, R34, RZ, 0xf ;  /* 0x00000022052a7211 */ /* 0x000fe400078f78ff */
[----:B0-----:R-:W-:-:S02]  /*0db0*/  LEA.HI R18, R21, R44, RZ, 0x9 ;  /* 0x0000002c15127211 */ /* 0x001fc400078f48ff */
[-C--:B------:R-:W-:Y:S02]  /*0dc0*/  LEA.HI R22, R5, R30.reuse, RZ, 0xf ;  /* 0x0000001e05167211 */ /* 0x080fe400078f78ff */
[----:B------:R-:W-:Y:S02]  /*0dd0*/  LOP3.LUT R21, R23, 0xfffffe00, RZ, 0xc0, !PT ;  /* 0xfffffe0017157812 */ /* 0x000fe400078ec0ff */
[----:B------:R-:W-:Y:S02]  /*0de0*/  LEA.HI R34, R5, R30, RZ, 0x6 ;  /* 0x0000001e05227211 */ /* 0x000fe400078f30ff */
[----:B------:R-:W-:Y:S02]  /*0df0*/  LOP3.LUT R37, R33, 0xffff8000, R36, 0xf8, !PT ;  /* 0xffff800021257812 */ /* 0x000fe400078ef824 */
[----:B------:R-:W-:Y:S02]  /*0e00*/  LOP3.LUT R30, R33, 0xffff8000, R42, 0xf8, !PT ;  /* 0xffff8000211e7812 */ /* 0x000fe400078ef82a */
[----:B------:R-:W-:-:S02]  /*0e10*/  LOP3.LUT R31, R33, 0xffff8000, R38, 0xf8, !PT ;  /* 0xffff8000211f7812 */ /* 0x000fc400078ef826 */
[----:B------:R-:W-:Y:S02]  /*0e20*/  LOP3.LUT R5, R33, 0xffff8000, R40, 0xf8, !PT ;  /* 0xffff800021057812 */ /* 0x000fe400078ef828 */
[----:B------:R-:W-:Y:S02]  /*0e30*/  LOP3.LUT R36, R18, 0xfffffe00, RZ, 0xc0, !PT ;  /* 0xfffffe0012247812 */ /* 0x000fe400078ec0ff */
[----:B------:R-:W-:Y:S01]  /*0e40*/  LOP3.LUT R33, R33, 0xffff8000, R22, 0xf8, !PT ;  /* 0xffff800021217812 */ /* 0x000fe200078ef816 */
[----:B------:R-:W-:Y:S01]  /*0e50*/  IMAD.WIDE R22, R0, 0x4, R24 ;  /* 0x0000000400167825 */ /* 0x000fe200078e0218 */
[--C-:B------:R-:W-:Y:S02]  /*0e60*/  SHF.R.S32.HI R38, RZ, 0x6, R28.reuse ;  /* 0x00000006ff267819 */ /* 0x100fe4000001141c */
[----:B------:R-:W-:Y:S01]  /*0e70*/  SHF.R.S32.HI R28, RZ, 0x1f, R28 ;  /* 0x0000001fff1c7819 */ /* 0x000fe2000001141c */
[----:B------:R-:W-:Y:S02]  /*0e80*/  IMAD.MOV.U32 R19, RZ, RZ, RZ ;  /* 0x000000ffff137224 */ /* 0x000fe400078e00ff */
[----:B------:R-:W-:-:S02]  /*0e90*/  IMAD.IADD R0, R20, 0x1, -R21 ;  /* 0x0000000114007824 */ /* 0x000fc400078e0a15 */
[----:B------:R-:W-:Y:S01]  /*0ea0*/  IMAD.WIDE R20, R14, 0x4, R24 ;  /* 0x000000040e147825 */ /* 0x000fe200078e0218 */
[----:B------:R-:W-:Y:S01]  /*0eb0*/  SHF.R.S32.HI R14, RZ, 0x6, R16 ;  /* 0x00000006ff0e7819 */ /* 0x000fe20000011410 */
[----:B------:R0:W3:Y:S01]  /*0ec0*/  @!P0 LDG.E.EL R19, desc[UR6][R22.64] ;  /* 0x0000000616138981 */ /* 0x0000e2000c2e1900 */
[----:B------:R-:W-:Y:S01]  /*0ed0*/  LEA.HI R28, R28, R38, RZ, 0x9 ;  /* 0x000000261c1c7211 */ /* 0x000fe200078f48ff */
[----:B------:R-:W-:Y:S01]  /*0ee0*/  IMAD.IADD R44, R44, 0x1, -R36 ;  /* 0x000000012c2c7824 */ /* 0x000fe200078e0a24 */
[----:B------:R-:W-:Y:S01]  /*0ef0*/  SHF.R.S32.HI R16, RZ, 0x1f, R16 ;  /* 0x0000001fff107819 */ /* 0x000fe20000011410 */
[----:B------:R-:W-:Y:S01]  /*0f00*/  IMAD.MOV.U32 R18, RZ, RZ, RZ ;  /* 0x000000ffff127224 */ /* 0x000fe200078e00ff */
[--C-:B------:R-:W-:Y:S02]  /*0f10*/  SHF.R.S32.HI R36, RZ, 0x6, R34.reuse ;  /* 0x00000006ff247819 */ /* 0x100fe40000011422 */
[----:B------:R-:W-:Y:S02]  /*0f20*/  SHF.R.S32.HI R34, RZ, 0x1f, R34 ;  /* 0x0000001fff227819 */ /* 0x000fe40000011422 */
[----:B0-----:R-:W-:Y:S01]  /*0f30*/  LOP3.LUT R23, R28, 0xfffffe00, RZ, 0xc0, !PT ;  /* 0xfffffe001c177812 */ /* 0x001fe200078ec0ff */
[----:B------:R0:W3:Y:S01]  /*0f40*/  @!P0 LDG.E.EL R18, desc[UR6][R20.64] ;  /* 0x0000000614128981 */ /* 0x0000e2000c2e1900 */
[----:B------:R-:W-:-:S02]  /*0f50*/  LEA.HI R22, R16, R14, RZ, 0x9 ;  /* 0x0000000e10167211 */ /* 0x000fc400078f48ff */
[----:B------:R-:W-:Y:S01]  /*0f60*/  LEA.HI R34, R34, R36, RZ, 0x9 ;  /* 0x0000002422227211 */ /* 0x000fe200078f48ff */
[----:B------:R-:W-:Y:S02]  /*0f70*/  IMAD.IADD R38, R38, 0x1, -R23 ;  /* 0x0000000126267824 */ /* 0x000fe400078e0a17 */
[----:B------:R-:W-:Y:S01]  /*0f80*/  IMAD.MOV.U32 R16, RZ, RZ, RZ ;  /* 0x000000ffff107224 */ /* 0x000fe200078e00ff */
[----:B0-----:R-:W-:Y:S01]  /*0f90*/  LOP3.LUT R21, R22, 0xfffffe00, RZ, 0xc0, !PT ;  /* 0xfffffe0016157812 */ /* 0x001fe200078ec0ff */
[----:B------:R-:W-:Y:S01]  /*0fa0*/  IMAD.WIDE R22, R41, 0x4, R24 ;  /* 0x0000000429167825 */ /* 0x000fe200078e0218 */
[----:B------:R-:W-:Y:S02]  /*0fb0*/  LOP3.LUT R20, R34, 0xfffffe00, RZ, 0xc0, !PT ;  /* 0xfffffe0022147812 */ /* 0x000fe400078ec0ff */
[----:B------:R-:W-:Y:S01]  /*0fc0*/  SHF.R.S32.HI R41, RZ, 0x1f, R30 ;  /* 0x0000001fff297819 */ /* 0x000fe2000001141e */
[----:B------:R-:W-:Y:S01]  /*0fd0*/  IMAD.IADD R34, R14, 0x1, -R21 ;  /* 0x000000010e227824 */ /* 0x000fe200078e0a15 */
[----:B------:R-:W-:Y:S01]  /*0fe0*/  SHF.R.S32.HI R28, RZ, 0x1f, R31 ;  /* 0x0000001fff1c7819 */ /* 0x000fe2000001141f */
[----:B------:R-:W-:Y:S01]  /*0ff0*/  IMAD.IADD R36, R36, 0x1, -R20 ;  /* 0x0000000124247824 */ /* 0x000fe200078e0a14 */
[----:B------:R-:W-:Y:S01]  /*1000*/  IADD3 R30, P1, R0, R30, RZ ;  /* 0x0000001e001e7210 */ /* 0x000fe20007f3e0ff */
[----:B------:R-:W-:Y:S01]  /*1010*/  IMAD.MOV.U32 R14, RZ, RZ, RZ ;  /* 0x000000ffff0e7224 */ /* 0x000fe200078e00ff */
[----:B------:R-:W-:Y:S01]  /*1020*/  IADD3 R31, P2, R44, R31, RZ ;  /* 0x0000001f2c1f7210 */ /* 0x000fe20007f5e0ff */
[----:B------:R0:W3:Y:S01]  /*1030*/  @!P0 LDG.E.EL R16, desc[UR6][R22.64] ;  /* 0x0000000616108981 */ /* 0x0000e2000c2e1900 */
[----:B------:R-:W-:Y:S01]  /*1040*/  IMAD.WIDE R20, R35, 0x4, R24 ;  /* 0x0000000423147825 */ /* 0x000fe200078e0218 */
[----:B------:R-:W-:-:S02]  /*1050*/  LEA.HI.X.SX32 R41, R0, R41, 0x1, P1 ;  /* 0x0000002900297211 */ /* 0x000fc400008f0eff */
[----:B------:R-:W-:Y:S01]  /*1060*/  LEA.HI.X.SX32 R44, R44, R28, 0x1, P2 ;  /* 0x0000001c2c2c7211 */ /* 0x000fe200010f0eff */
[----:B------:R-:W-:Y:S01]  /*1070*/  IMAD.MOV.U32 R0, RZ, RZ, RZ ;  /* 0x000000ffff007224 */ /* 0x000fe200078e00ff */
[----:B------:R-:W-:Y:S01]  /*1080*/  SHF.R.S32.HI R35, RZ, 0x1f, R5 ;  /* 0x0000001fff237819 */ /* 0x000fe20000011405 */
[----:B------:R-:W-:Y:S01]  /*1090*/  IMAD.WIDE R28, R29, 0x4, R24 ;  /* 0x000000041d1c7825 */ /* 0x000fe200078e0218 */
[----:B------:R-:W-:Y:S01]  /*10a0*/  IADD3 R5, P2, R34, R5, RZ ;  /* 0x0000000522057210 */ /* 0x000fe20007f5e0ff */
[----:B------:R1:W3:Y:S01]  /*10b0*/  @!P0 LDG.E.EL R14, desc[UR6][R20.64] ;  /* 0x00000006140e8981 */ /* 0x0002e2000c2e1900 */
[----:B0-----:R-:W-:Y:S02]  /*10c0*/  SHF.R.S32.HI R23, RZ, 0x1f, R37 ;  /* 0x0000001fff177819 */ /* 0x001fe40000011425 */
[----:B------:R-:W-:Y:S01]  /*10d0*/  IADD3 R37, P1, R38, R37, RZ ;  /* 0x0000002526257210 */ /* 0x000fe20007f3e0ff */
[----:B------:R0:W3:Y:S01]  /*10e0*/  @!P0 LDG.E.EL R0, desc[UR6][R28.64] ;  /* 0x000000061c008981 */ /* 0x0000e2000c2e1900 */
[----:B------:R-:W-:Y:S01]  /*10f0*/  LEA.HI.X.SX32 R34, R34, R35, 0x1, P2 ;  /* 0x0000002322227211 */ /* 0x000fe200010f0eff */
[----:B------:R-:W-:Y:S01]  /*1100*/  IMAD.MOV.U32 R35, RZ, RZ, RZ ;  /* 0x000000ffff237224 */ /* 0x000fe200078e00ff */
[----:B------:R-:W-:-:S02]  /*1110*/  LEA.HI.X.SX32 R38, R38, R23, 0x1, P1 ;  /* 0x0000001726267211 */ /* 0x000fc400008f0eff */
[----:B------:R-:W-:Y:S01]  /*1120*/  SHF.R.S32.HI R40, RZ, 0x1f, R33 ;  /* 0x0000001fff287819 */ /* 0x000fe20000011421 */
[----:B------:R-:W-:Y:S01]  /*1130*/  IMAD.WIDE R22, R45, 0x4, R24 ;  /* 0x000000042d167825 */ /* 0x000fe200078e0218 */
[----:B------:R-:W-:-:S04]  /*1140*/  IADD3 R33, P1, R36, R33, RZ ;  /* 0x0000002124217210 */ /* 0x000fc80007f3e0ff */
[----:B------:R-:W-:Y:S01]  /*1150*/  LEA.HI.X.SX32 R36, R36, R40, 0x1, P1 ;  /* 0x0000002824247211 */ /* 0x000fe200008f0eff */
[----:B------:R-:W-:Y:S01]  /*1160*/  IMAD.MOV.U32 R40, RZ, RZ, RZ ;  /* 0x000000ffff287224 */ /* 0x000fe200078e00ff */
[----:B------:R0:W3:Y:S01]  /*1170*/  @!P0 LDG.E.EL R35, desc[UR6][R22.64] ;  /* 0x0000000616238981 */ /* 0x0000e2000c2e1900 */
[----:B-1----:R-:W-:-:S04]  /*1180*/  IMAD.WIDE R20, R43, 0x4, R24 ;  /* 0x000000042b147825 */ /* 0x002fc800078e0218 */
[----:B------:R-:W-:Y:S01]  /*1190*/  IMAD.WIDE R24, R39, 0x4, R24 ;  /* 0x0000000427187825 */ /* 0x000fe200078e0218 */
[----:B------:R1:W3:Y:S03]  /*11a0*/  @!P0 LDG.E.EL R40, desc[UR6][R20.64] ;  /* 0x0000000614288981 */ /* 0x0002e6000c2e1900 */
[----:B------:R-:W-:Y:S02]  /*11b0*/  IMAD.MOV.U32 R39, RZ, RZ, RZ ;  /* 0x000000ffff277224 */ /* 0x000fe400078e00ff */
[----:B0-----:R-:W-:-:S04]  /*11c0*/  IMAD.SHL.U32 R29, R30, 0x4, RZ ;  /* 0x000000041e1d7824 */ /* 0x001fc800078e00ff */
[----:B------:R0:W3:Y:S01]  /*11d0*/  @!P0 LDG.E.EL R39, desc[UR6][R24.64] ;  /* 0x0000000618278981 */ /* 0x0000e2000c2e1900 */
[----:B------:R-:W-:Y:S01]  /*11e0*/  SHF.L.U64.HI R41, R30, 0x2, R41 ;  /* 0x000000021e297819 */ /* 0x000fe20000010229 */
[C---:B------:R-:W-:Y:S01]  /*11f0*/  IMAD.SHL.U32 R22, R31.reuse, 0x4, RZ ;  /* 0x000000041f167824 */ /* 0x040fe200078e00ff */
[----:B------:R-:W-:Y:S02]  /*1200*/  IADD3 R28, P1, R29, UR4, RZ ;  /* 0x000000041d1c7c10 */ /* 0x000fe4000ff3e0ff */
[----:B------:R-:W-:Y:S02]  /*1210*/  IADD3 R30, P2, R29, UR8, RZ ;  /* 0x000000081d1e7c10 */ /* 0x000fe4000ff5e0ff */
[----:B------:R-:W-:Y:S02]  /*1220*/  SHF.L.U64.HI R23, R31, 0x2, R44 ;  /* 0x000000021f177819 */ /* 0x000fe4000001022c */
[----:B------:R-:W-:Y:S02]  /*1230*/  CS2R R42, SRZ ;  /* 0x00000000002a7805 */ /* 0x000fe4000001ff00 */
[----:B------:R-:W-:-:S02]  /*1240*/  IADD3.X R29, R41, UR5, RZ, P1, !PT ;  /* 0x00000005291d7c10 */ /* 0x000fc40008ffe4ff */
[----:B------:R-:W-:Y:S01]  /*1250*/  IADD3.X R31, R41, UR9, RZ, P2, !PT ;  /* 0x00000009291f7c10 */ /* 0x000fe200097fe4ff */
[----:B------:R-:W-:Y:S01]  /*1260*/  IMAD.MOV.U32 R41, RZ, RZ, RZ ;  /* 0x000000ffff297224 */ /* 0x000fe200078e00ff */
[----:B-1----:R-:W-:Y:S01]  /*1270*/  IADD3 R20, P1, R22, UR4, RZ ;  /* 0x0000000416147c10 */ /* 0x002fe2000ff3e0ff */
[C---:B0-----:R-:W-:Y:S01]  /*1280*/  IMAD.SHL.U32 R25, R37.reuse, 0x4, RZ ;  /* 0x0000000425197824 */ /* 0x041fe200078e00ff */
[----:B------:R-:W-:Y:S01]  /*1290*/  IADD3 R22, P2, R22, UR8, RZ ;  /* 0x0000000816167c10 */ /* 0x000fe2000ff5e0ff */
[----:B------:R0:W3:Y:S01]  /*12a0*/  @!P0 LDG.E.EL R42, desc[UR6][R28.64+0xc000] ;  /* 0x00c000061c2a8981 */ /* 0x0000e2000c2e1900 */
[----:B------:R-:W-:Y:S01]  /*12b0*/  SHF.L.U64.HI R44, R37, 0x2, R38 ;  /* 0x00000002252c7819 */ /* 0x000fe20000010226 */
[----:B------:R-:W-:Y:S01]  /*12c0*/  IMAD.MOV.U32 R37, RZ, RZ, RZ ;  /* 0x000000ffff257224 */ /* 0x000fe200078e00ff */
[----:B------:R-:W-:Y:S01]  /*12d0*/  IADD3.X R21, R23, UR5, RZ, P1, !PT ;  /* 0x0000000517157c10 */ /* 0x000fe20008ffe4ff */
[----:B------:R1:W3:Y:S01]  /*12e0*/  @!P0 LDG.E.EL R41, desc[UR6][R30.64+0xc000] ;  /* 0x00c000061e298981 */ /* 0x0002e2000c2e1900 */
[----:B------:R-:W-:-:S02]  /*12f0*/  IADD3.X R23, R23, UR9, RZ, P2, !PT ;  /* 0x0000000917177c10 */ /* 0x000fc400097fe4ff */
[----:B------:R-:W-:Y:S01]  /*1300*/  IADD3 R24, P1, R25, UR4, RZ ;  /* 0x0000000419187c10 */ /* 0x000fe2000ff3e0ff */
[----:B------:R-:W-:Y:S01]  /*1310*/  IMAD.MOV.U32 R38, RZ, RZ, RZ ;  /* 0x000000ffff267224 */ /* 0x000fe200078e00ff */
[----:B------:R1:W3:Y:S01]  /*1320*/  @!P0 LDG.E.EL R43, desc[UR6][R20.64+0x10000] ;  /* 0x01000006142b8981 */ /* 0x0002e2000c2e1900 */
[----:B0-----:R-:W-:Y:S01]  /*1330*/  IADD3 R28, P2, R25, UR8, RZ ;  /* 0x00000008191c7c10 */ /* 0x001fe2000ff5e0ff */
[C---:B-1----:R-:W-:Y:S01]  /*1340*/  IMAD.SHL.U32 R31, R5.reuse, 0x4, RZ ;  /* 0x00000004051f7824 */ /* 0x042fe200078e00ff */
[----:B------:R-:W-:Y:S01]  /*1350*/  SHF.L.U64.HI R30, R5, 0x2, R34 ;  /* 0x00000002051e7819 */ /* 0x000fe20000010222 */
[----:B------:R-:W-:Y:S01]  /*1360*/  IMAD.MOV.U32 R5, RZ, RZ, RZ ;  /* 0x000000ffff057224 */ /* 0x000fe200078e00ff */
[----:B------:R0:W3:Y:S01]  /*1370*/  @!P0 LDG.E.EL R37, desc[UR6][R22.64+0x10000] ;  /* 0x0100000616258981 */ /* 0x0000e2000c2e1900 */
[----:B------:R-:W-:Y:S02]  /*1380*/  IADD3.X R25, R44, UR5, RZ, P1, !PT ;  /* 0x000000052c197c10 */ /* 0x000fe40008ffe4ff */
[----:B------:R-:W-:-:S02]  /*1390*/  IADD3.X R29, R44, UR9, RZ, P2, !PT ;  /* 0x000000092c1d7c10 */ /* 0x000fc400097fe4ff */
[C---:B------:R-:W-:Y:S01]  /*13a0*/  SHF.L.U64.HI R36, R33.reuse, 0x2, R36 ;  /* 0x0000000221247819 */ /* 0x040fe20000010224 */
[----:B------:R-:W-:Y:S01]  /*13b0*/  IMAD.SHL.U32 R33, R33, 0x4, RZ ;  /* 0x0000000421217824 */ /* 0x000fe200078e00ff */
[----:B------:R-:W-:Y:S01]  /*13c0*/  IADD3 R20, P1, R31, UR4, RZ ;  /* 0x000000041f147c10 */ /* 0x000fe2000ff3e0ff */
[----:B------:R1:W3:Y:S01]  /*13d0*/  @!P0 LDG.E.EL R38, desc[UR6][R24.64+0x14000] ;  /* 0x0140000618268981 */ /* 0x0002e2000c2e1900 */
[----:B0-----:R-:W-:Y:S01]  /*13e0*/  IADD3 R22, P2, R31, UR8, RZ ;  /* 0x000000081f167c10 */ /* 0x001fe2000ff5e0ff */
[----:B------:R-:W-:Y:S02]  /*13f0*/  IMAD.MOV.U32 R44, RZ, RZ, RZ ;  /* 0x000000ffff2c7224 */ /* 0x000fe400078e00ff */
[----:B------:R0:W3:Y:S01]  /*1400*/  @!P0 LDG.E.EL R5, desc[UR6][R28.64+0x14000] ;  /* 0x014000061c058981 */ /* 0x0000e2000c2e1900 */
[----:B------:R-:W-:Y:S01]  /*1410*/  IADD3.X R21, R30, UR5, RZ, P1, !PT ;  /* 0x000000051e157c10 */ /* 0x000fe20008ffe4ff */
[----:B------:R-:W-:Y:S01]  /*1420*/  IMAD.MOV.U32 R34, RZ, RZ, RZ ;  /* 0x000000ffff227224 */ /* 0x000fe200078e00ff */
[----:B------:R-:W-:-:S02]  /*1430*/  IADD3.X R23, R30, UR9, RZ, P2, !PT ;  /* 0x000000091e177c10 */ /* 0x000fc400097fe4ff */
[----:B------:R-:W-:Y:S01]  /*1440*/  IADD3 R30, P1, R33, UR4, RZ ;  /* 0x00000004211e7c10 */ /* 0x000fe2000ff3e0ff */
[----:B------:R5:W3:Y:S01]  /*1450*/  @!P0 LDG.E.EL R44, desc[UR6][R20.64+0x18000] ;  /* 0x01800006142c8981 */ /* 0x000ae2000c2e1900 */
[----:B-1----:R-:W-:Y:S02]  /*1460*/  IADD3 R24, P2, R33, UR8, RZ ;  /* 0x0000000821187c10 */ /* 0x002fe4000ff5e0ff */
[----:B------:R-:W-:Y:S02]  /*1470*/  IADD3.X R31, R36, UR5, RZ, P1, !PT ;  /* 0x00000005241f7c10 */ /* 0x000fe40008ffe4ff */
[----:B0-----:R-:W-:Y:S02]  /*1480*/  CS2R R28, SRZ ;  /* 0x00000000001c7805 */ /* 0x001fe4000001ff00 */
[----:B------:R-:W-:Y:S01]  /*1490*/  IADD3.X R25, R36, UR9, RZ, P2, !PT ;  /* 0x0000000924197c10 */ /* 0x000fe200097fe4ff */
[----:B------:R-:W3:Y:S04]  /*14a0*/  @!P0 LDG.E.EL R34, desc[UR6][R22.64+0x18000] ;  /* 0x0180000616228981 */ /* 0x000ee8000c2e1900 */
[----:B------:R-:W3:Y:S04]  /*14b0*/  @!P0 LDG.E.EL R29, desc[UR6][R30.64+0x1c000] ;  /* 0x01c000061e1d8981 */ /* 0x000ee8000c2e1900 */
[----:B------:R-:W3:Y:S01]  /*14c0*/  @!P0 LDG.E.EL R28, desc[UR6][R24.64+0x1c000] ;  /* 0x01c00006181c8981 */ /* 0x000ee2000c2e1900 */
[----:B--2---:R-:W-:-:S02]  /*14d0*/  SEL R4, R4, RZ, !P0 ;  /* 0x000000ff04047207 */ /* 0x004fc40004000000 */
[----:B-----5:R-:W-:Y:S02]  /*14e0*/  SEL R20, R27, RZ, !P0 ;  /* 0x000000ff1b147207 */ /* 0x020fe40004000000 */
[----:B----4-:R-:W-:Y:S02]  /*14f0*/  SEL R32, R32, RZ, !P0 ;  /* 0x000000ff20207207 */ /* 0x010fe40004000000 */
[----:B------:R-:W-:Y:S02]  /*1500*/  SEL R17, R17, RZ, !P0 ;  /* 0x000000ff11117207 */ /* 0x000fe40004000000 */
[----:B------:R-:W-:Y:S02]  /*1510*/  SEL R13, R13, RZ, !P0 ;  /* 0x000000ff0d0d7207 */ /* 0x000fe40004000000 */
[----:B---3--:R-:W-:Y:S02]  /*1520*/  SEL R21, R26, RZ, !P0 ;  /* 0x000000ff1a157207 */ /* 0x008fe40004000000 */
[----:B------:R-:W-:-:S02]  /*1530*/  SEL R15, R15, RZ, !P0 ;  /* 0x000000ff0f0f7207 */ /* 0x000fc40004000000 */
[----:B------:R-:W-:Y:S02]  /*1540*/  SEL R12, R12, RZ, !P0 ;  /* 0x000000ff0c0c7207 */ /* 0x000fe40004000000 */
[----:B------:R-:W-:Y:S02]  /*1550*/  SEL R11, R11, RZ, !P0 ;  /* 0x000000ff0b0b7207 */ /* 0x000fe40004000000 */
[----:B------:R-:W-:Y:S02]  /*1560*/  SEL R10, R10, RZ, !P0 ;  /* 0x000000ff0a0a7207 */ /* 0x000fe40004000000 */
[----:B------:R-:W-:Y:S01]  /*1570*/  SEL R27, R19, RZ, !P0 ;  /* 0x000000ff131b7207 */ /* 0x000fe20004000000 */
[----:B------:R-:W-:-:S04]  /*1580*/  FADD R19, R32, -R21 ;  /* 0x8000001520137221 */ /* 0x000fc80000000000 */
[----:B------:R-:W-:Y:S01]  /*1590*/  FADD R20, R20, -R27 ;  /* 0x8000001b14147221 */ /* 0x000fe20000000000 */
[----:B------:R-:W-:-:S03]  /*15a0*/  SEL R21, R18, RZ, !P0 ;  /* 0x000000ff12157207 */ /* 0x000fc60004000000 */
[----:B------:R-:W-:Y:S02]  /*15b0*/  FADD R19, |R19|, |R20| ;  /* 0x4000001413137221 */ /* 0x000fe40000000200 */
[----:B------:R-:W-:-:S04]  /*15c0*/  FADD R4, R4, -R21 ;  /* 0x8000001504047221 */ /* 0x000fc80000000000 */
[----:B------:R-:W-:Y:S01]  /*15d0*/  FADD R19, |R4|, R19 ;  /* 0x0000001304137221 */ /* 0x000fe20000000200 */
[----:B------:R-:W-:-:S05]  /*15e0*/  SEL R16, R16, RZ, !P0 ;  /* 0x000000ff10107207 */ /* 0x000fca0004000000 */
[----:B------:R-:W-:Y:S01]  /*15f0*/  FADD R4, R17, -R16 ;  /* 0x8000001011047221 */ /* 0x000fe20000000000 */
[----:B------:R-:W-:-:S03]  /*1600*/  SEL R14, R14, RZ, !P0 ;  /* 0x000000ff0e0e7207 */ /* 0x000fc60004000000 */
[----:B------:R-:W-:Y:S01]  /*1610*/  FADD R19, |R4|, R19 ;  /* 0x0000001304137221 */ /* 0x000fe20000000200 */
[----:B------:R-:W-:Y:S01]  /*1620*/  SEL R0, R0, RZ, !P0 ;  /* 0x000000ff00007207 */ /* 0x000fe20004000000 */
[----:B------:R-:W-:-:S04]  /*1630*/  FADD R4, R15, -R14 ;  /* 0x8000000e0f047221 */ /* 0x000fc80000000000 */
[----:B------:R-:W-:Y:S01]  /*1640*/  FADD R19, |R4|, R19 ;  /* 0x0000001304137221 */ /* 0x000fe20000000200 */
[----:B------:R-:W-:Y:S01]  /*1650*/  FADD R0, R13, -R0 ;  /* 0x800000000d007221 */ /* 0x000fe20000000000 */
[----:B------:R-:W-:-:S03]  /*1660*/  SEL R35, R35, RZ, !P0 ;  /* 0x000000ff23237207 */ /* 0x000fc60004000000 */
[----:B------:R-:W-:Y:S02]  /*1670*/  FADD R19, |R0|, R19 ;  /* 0x0000001300137221 */ /* 0x000fe40000000200 */
[----:B------:R-:W-:Y:S01]  /*1680*/  FADD R0, R12, -R35 ;  /* 0x800000230c007221 */ /* 0x000fe20000000000 */
[----:B------:R-:W-:-:S03]  /*1690*/  SEL R40, R40, RZ, !P0 ;  /* 0x000000ff28287207 */ /* 0x000fc60004000000 */
[----:B------:R-:W-:Y:S02]  /*16a0*/  FADD R19, |R0|, R19 ;  /* 0x0000001300137221 */ /* 0x000fe40000000200 */
[----:B------:R-:W-:Y:S01]  /*16b0*/  FADD R0, R11, -R40 ;  /* 0x800000280b007221 */ /* 0x000fe20000000000 */
[----:B------:R-:W-:-:S03]  /*16c0*/  SEL R39, R39, RZ, !P0 ;  /* 0x000000ff27277207 */ /* 0x000fc60004000000 */
[----:B------:R-:W-:Y:S01]  /*16d0*/  FADD R19, |R0|, R19 ;  /* 0x0000001300137221 */ /* 0x000fe20000000200 */
[----:B------:R-:W-:Y:S01]  /*16e0*/  SEL R9, R9, RZ, !P0 ;  /* 0x000000ff09097207 */ /* 0x000fe20004000000 */
[----:B------:R-:W-:Y:S02]  /*16f0*/  FADD R0, R10, -R39 ;  /* 0x800000270a007221 */ /* 0x000fe40000000000 */
[----:B------:R-:W0:Y:S01]  /*1700*/  S2R R10, SR_TID.X ;  /* 0x00000000000a7919 */ /* 0x000e220000002100 */
[----:B------:R-:W-:Y:S01]  /*1710*/  SEL R8, R8, RZ, !P0 ;  /* 0x000000ff08087207 */ /* 0x000fe20004000000 */
[----:B------:R-:W-:Y:S01]  /*1720*/  FADD R19, |R0|, R19 ;  /* 0x0000001300137221 */ /* 0x000fe20000000200 */
[----:B------:R-:W-:Y:S02]  /*1730*/  SEL R7, R7, RZ, !P0 ;  /* 0x000000ff07077207 */ /* 0x000fe40004000000 */
[----:B------:R-:W-:Y:S01]  /*1740*/  SEL R6, R6, RZ, !P0 ;  /* 0x000000ff06067207 */ /* 0x000fe20004000000 */
[----:B------:R-:W-:Y:S01]  /*1750*/  FADD R0, R9, -R8 ;  /* 0x8000000809007221 */ /* 0x000fe20000000000 */
[----:B------:R-:W-:-:S03]  /*1760*/  SEL R42, R42, RZ, !P0 ;  /* 0x000000ff2a2a7207 */ /* 0x000fc60004000000 */
[----:B------:R-:W-:Y:S01]  /*1770*/  FADD R19, |R0|, R19 ;  /* 0x0000001300137221 */ /* 0x000fe20000000200 */
[----:B------:R-:W-:Y:S01]  /*1780*/  FADD R0, R7, -R6 ;  /* 0x8000000607007221 */ /* 0x000fe20000000000 */
[----:B------:R-:W-:-:S03]  /*1790*/  SEL R41, R41, RZ, !P0 ;  /* 0x000000ff29297207 */ /* 0x000fc60004000000 */
[----:B------:R-:W-:Y:S01]  /*17a0*/  FADD R19, |R0|, R19 ;  /* 0x0000001300137221 */ /* 0x000fe20000000200 */
[----:B------:R-:W1:Y:S01]  /*17b0*/  S2UR UR5, SR_CgaCtaId ;  /* 0x00000000000579c3 */ /* 0x000e620000008800 */
[----:B------:R-:W-:Y:S01]  /*17c0*/  FADD R0, R42, -R41 ;  /* 0x800000292a007221 */ /* 0x000fe20000000000 */
[----:B------:R-:W-:-:S03]  /*17d0*/  SEL R43, R43, RZ, !P0 ;  /* 0x000000ff2b2b7207 */ /* 0x000fc60004000000 */
[----:B------:R-:W-:Y:S01]  /*17e0*/  FADD R19, |R0|, R19 ;  /* 0x0000001300137221 */ /* 0x000fe20000000200 */
[----:B------:R-:W-:-:S05]  /*17f0*/  SEL R4, R37, RZ, !P0 ;  /* 0x000000ff25047207 */ /* 0x000fca0004000000 */
[----:B------:R-:W-:Y:S01]  /*1800*/  FADD R0, R43, -R4 ;  /* 0x800000042b007221 */ /* 0x000fe20000000000 */
[----:B------:R-:W-:Y:S02]  /*1810*/  SEL R38, R38, RZ, !P0 ;  /* 0x000000ff26267207 */ /* 0x000fe40004000000 */
[----:B------:R-:W-:Y:S01]  /*1820*/  SEL R5, R5, RZ, !P0 ;  /* 0x000000ff05057207 */ /* 0x000fe20004000000 */
[----:B------:R-:W-:-:S04]  /*1830*/  FADD R19, |R0|, R19 ;  /* 0x0000001300137221 */ /* 0x000fc80000000200 */
[----:B------:R-:W-:Y:S01]  /*1840*/  FADD R0, R38, -R5 ;  /* 0x8000000526007221 */ /* 0x000fe20000000000 */
[----:B------:R-:W-:Y:S02]  /*1850*/  SEL R44, R44, RZ, !P0 ;  /* 0x000000ff2c2c7207 */ /* 0x000fe40004000000 */
[----:B0-----:R-:W-:Y:S02]  /*1860*/  SHF.R.U32.HI R9, RZ, 0x5, R10 ;  /* 0x00000005ff097819 */ /* 0x001fe4000001160a */
[----:B------:R-:W-:Y:S01]  /*1870*/  SEL R5, R34, RZ, !P0 ;  /* 0x000000ff22057207 */ /* 0x000fe20004000000 */
[----:B------:R-:W-:Y:S01]  /*1880*/  FADD R19, |R0|, R19 ;  /* 0x0000001300137221 */ /* 0x000fe20000000200 */
[----:B------:R-:W-:-:S03]  /*1890*/  SEL R29, R29, RZ, !P0 ;  /* 0x000000ff1d1d7207 */ /* 0x000fc60004000000 */
[----:B------:R-:W-:Y:S01]  /*18a0*/  FADD R0, R44, -R5 ;  /* 0x800000052c007221 */ /* 0x000fe20000000000 */
[----:B------:R-:W-:-:S03]  /*18b0*/  SEL R28, R28, RZ, !P0 ;  /* 0x000000ff1c1c7207 */ /* 0x000fc60004000000 */
[----:B------:R-:W-:Y:S01]  /*18c0*/  FADD R19, |R0|, R19 ;  /* 0x0000001300137221 */ /* 0x000fe20000000200 */
[----:B------:R-:W-:Y:S02]  /*18d0*/  LOP3.LUT R7, R10, 0x1f, RZ, 0xc0, !PT ;  /* 0x0000001f0a077812 */ /* 0x000fe400078ec0ff */
[----:B------:R-:W-:Y:S01]  /*18e0*/  SGXT.U32 R9, R9, 0x3 ;  /* 0x000000030909781a */ /* 0x000fe20000000000 */
[----:B------:R-:W-:Y:S01]  /*18f0*/  FADD R28, R29, -R28 ;  /* 0x8000001c1d1c7221 */ /* 0x000fe20000000000 */
[----:B------:R-:W-:Y:S01]  /*1900*/  UMOV UR4, 0x400 ;  /* 0x0000040000047882 */ /* 0x000fe20000000000 */
[----:B------:R-:W-:Y:S01]  /*1910*/  IMAD.SHL.U32 R7, R7, 0x20, RZ ;  /* 0x0000002007077824 */ /* 0x000fe200078e00ff */
[----:B-1----:R-:W-:Y:S01]  /*1920*/  UPRMT UR4, UR5, 0x654, UR4 ;  /* 0x0000065405047896 */ /* 0x002fe20008000004 */
[----:B------:R-:W-:Y:S01]  /*1930*/  FADD R19, |R28|, R19 ;  /* 0x000000131c137221 */ /* 0x000fe20000000200 */
[----:B------:R-:W-:-:S04]  /*1940*/  IMAD.SHL.U32 R0, R9, 0x4, RZ ;  /* 0x0000000409007824 */ /* 0x000fc800078e00ff */
[----:B------:R-:W-:Y:S02]  /*1950*/  SEL R19, R19, RZ, !P0 ;  /* 0x000000ff13137207 */ /* 0x000fe40004000000 */
[----:B------:R-:W-:-:S05]  /*1960*/  LOP3.LUT R0, R7, R0, RZ, 0xfc, !PT ;  /* 0x0000000007007212 */ /* 0x000fca00078efcff */
[----:B------:R-:W-:Y:S01]  /*1970*/  STS [R0+UR4], R19 ;  /* 0x0000001300007988 */ /* 0x000fe20008000804 */
[----:B------:R-:W-:Y:S01]  /*1980*/  BAR.SYNC.DEFER_BLOCKING 0x0 ;  /* 0x0000000000007b1d */ /* 0x000fe20000010000 */
[C---:B------:R-:W-:Y:S02]  /*1990*/  ISETP.GE.AND P1, PT, R10.reuse, 0x100, PT ;  /* 0x000001000a00780c */ /* 0x040fe40003f26270 */
[----:B------:R-:W-:-:S11]  /*19a0*/  LEA R4, R10, UR4, 0x2 ;  /* 0x000000040a047c11 */ /* 0x000fd6000f8e10ff */
[----:B------:R-:W0:Y:S04]  /*19b0*/  @!P1 LDS R3, [R4] ;  /* 0x0000000004039984 */ /* 0x000e280000000800 */
[----:B0-----:R-:W0:Y:S02]  /*19c0*/  SHFL.BFLY PT, R6, R3, 0x4, 0x1f ;  /* 0x0c801f0003067f89 */ /* 0x001e2400000e0000 */
[----:B0-----:R-:W-:-:S05]  /*19d0*/  FADD R6, R3, R6 ;  /* 0x0000000603067221 */ /* 0x001fca0000000000 */
[----:B------:R-:W0:Y:S01]  /*19e0*/  SHFL.BFLY PT, R5, R6, 0x2, 0x1f ;  /* 0x0c401f0006057f89 */ /* 0x000e2200000e0000 */
[----:B------:R-:W-:Y:S01]  /*19f0*/  LOP3.LUT P1, RZ, R10, 0x7, RZ, 0xc0, !PT ;  /* 0x000000070aff7812 */ /* 0x000fe2000782c0ff */
[----:B0-----:R-:W-:-:S05]  /*1a00*/  FADD R5, R6, R5 ;  /* 0x0000000506057221 */ /* 0x001fca0000000000 */
[----:B------:R-:W0:Y:S01]  /*1a10*/  SHFL.BFLY PT, R8, R5, 0x1, 0x1f ;  /* 0x0c201f0005087f89 */ /* 0x000e2200000e0000 */
[----:B------:R-:W-:Y:S02]  /*1a20*/  ISETP.LT.AND P1, PT, R10, 0x100, !P1 ;  /* 0x000001000a00780c */ /* 0x000fe40004f21270 */
[----:B------:R-:W-:Y:S01]  /*1a30*/  ISETP.EQ.AND P0, PT, R9, RZ, !P0 ;  /* 0x000000ff0900720c */ /* 0x000fe20004702270 */
[----:B0-----:R-:W-:-:S10]  /*1a40*/  FADD R9, R5, R8 ;  /* 0x0000000805097221 */ /* 0x001fd40000000000 */
[----:B------:R0:W-:Y:S01]  /*1a50*/  @P1 STS [R4], R9 ;  /* 0x0000000904001388 */ /* 0x0001e20000000800 */
[----:B------:R-:W-:Y:S06]  /*1a60*/  BAR.SYNC.DEFER_BLOCKING 0x0 ;  /* 0x0000000000007b1d */ /* 0x000fec0000010000 */
[----:B0-----:R-:W-:Y:S05]  /*1a70*/  @!P0 EXIT ;  /* 0x000000000000894d */ /* 0x001fea0003800000 */
[----:B------:R-:W0:Y:S01]  /*1a80*/  LDS R7, [R7+UR4] ;  /* 0x0000000407077984 */ /* 0x000e220008000800 */
[----:B------:R-:W1:Y:S02]  /*1a90*/  LDC.64 R4, c[0x0][0x220] ;  /* 0x00008800ff047b82 */ /* 0x000e640000000a00 */
[----:B-1----:R-:W-:-:S05]  /*1aa0*/  IMAD.WIDE R2, R2, 0x4, R4 ;  /* 0x0000000402027825 */ /* 0x002fca00078e0204 */
[----:B0-----:R-:W-:Y:S01]  /*1ab0*/  STG.E desc[UR6][R2.64], R7 ;  /* 0x0000000702007986 */ /* 0x001fe2000c101906 */
[----:B------:R-:W-:Y:S05]  /*1ac0*/  EXIT ;  /* 0x000000000000794d */ /* 0x000fea0003800000 */
.L_x_0:
[----:B------:R-:W-:-:S00]  /*1ad0*/  BRA `(.L_x_0) ;  /* 0xfffffffc00fc7947 */ /* 0x000fc0000383ffff */
[----:B------:R-:W-:-:S00]  /*1ae0*/  NOP ;  /* 0x0000000000007918 */ /* 0x000fc00000000000 */
        /* <DEDUP_REMOVED lines=9> */
.L_x_1:


//--------------------- .nv.shared.triton_per_fused_abs_mean_sub_30 --------------------------
	.section	.nv.shared.triton_per_fused_abs_mean_sub_30,"aw",@nobits
	.sectionflags	@""
	.align	16
	.zero		1024


//--------------------- .nv.constant0.triton_per_fused_abs_mean_sub_30 --------------------------
	.section	.nv.constant0.triton_per_fused_abs_mean_sub_30,"a",@progbits
	.sectionflags	@""
	.align	4
.nv.constant0.triton_per_fused_abs_mean_sub_30:
	.zero		560
